	.headerflags	@"EF_CUDA_TEXMODE_UNIFIED EF_CUDA_64BIT_ADDRESS EF_CUDA_SM86 EF_CUDA_VIRTUAL_SM(EF_CUDA_SM86)"
	.elftype	@"ET_EXEC"


//--------------------- .nv.info                  --------------------------
	.section	.nv.info,"",@"SHT_CUDA_INFO"
	.align	4


	//----- nvinfo : EIATTR_REGCOUNT
	.align		4
        /*0000*/ 	.byte	0x04, 0x2f
        /*0002*/ 	.short	(.L_2 - .L_1)
	.align		4
.L_1:
        /*0004*/ 	.word	index@(triton_poi_fused__to_copy_add_mean_pow_rsqrt_12)
        /*0008*/ 	.word	0x0000001b


	//----- nvinfo : EIATTR_MIN_STACK_SIZE
	.align		4
.L_2:
        /*000c*/ 	.byte	0x04, 0x12
        /*000e*/ 	.short	(.L_4 - .L_3)
	.align		4
.L_3:
        /*0010*/ 	.word	index@(triton_poi_fused__to_copy_add_mean_pow_rsqrt_12)
        /*0014*/ 	.word	0x00000000


	//----- nvinfo : EIATTR_FRAME_SIZE
	.align		4
.L_4:
        /*0018*/ 	.byte	0x04, 0x11
        /*001a*/ 	.short	(.L_6 - .L_5)
	.align		4
.L_5:
        /*001c*/ 	.word	index@(triton_poi_fused__to_copy_add_mean_pow_rsqrt_12)
        /*0020*/ 	.word	0x00000000


	//----- nvinfo : EIATTR_MIN_STACK_SIZE
	.align		4
.L_6:
        /*0024*/ 	.byte	0x04, 0x12
        /*0026*/ 	.short	(.L_8 - .L_7)
	.align		4
.L_7:
        /*0028*/ 	.word	index@(triton_poi_fused__to_copy_add_mean_pow_rsqrt_12)
        /*002c*/ 	.word	0x00000000
.L_8:


//--------------------- .nv.info.triton_poi_fused__to_copy_add_mean_pow_rsqrt_12 --------------------------
	.section	.nv.info.triton_poi_fused__to_copy_add_mean_pow_rsqrt_12,"",@"SHT_CUDA_INFO"
	.sectionflags	@""
	.align	4


	//----- nvinfo : EIATTR_CUDA_API_VERSION
	.align		4
        /*0000*/ 	.byte	0x04, 0x37
        /*0002*/ 	.short	(.L_10 - .L_9)
.L_9:
        /*0004*/ 	.word	0x0000007c


	//----- nvinfo : EIATTR_SW2861232_WAR
	.align		4
.L_10:
        /*0008*/ 	.byte	0x01, 0x35
	.zero		2


	//----- nvinfo : EIATTR_PARAM_CBANK
	.align		4
        /*000c*/ 	.byte	0x04, 0x0a
        /*000e*/ 	.short	(.L_12 - .L_11)
	.align		4
.L_11:
        /*0010*/ 	.word	index@(.nv.constant0.triton_poi_fused__to_copy_add_mean_pow_rsqrt_12)
        /*0014*/ 	.short	0x0160
        /*0016*/ 	.short	0x0020


	//----- nvinfo : EIATTR_CBANK_PARAM_SIZE
	.align		4
.L_12:
        /*0018*/ 	.byte	0x03, 0x19
        /*001a*/ 	.short	0x0020


	//----- nvinfo : EIATTR_KPARAM_INFO
	.align		4
        /*001c*/ 	.byte	0x04, 0x17
        /*001e*/ 	.short	(.L_14 - .L_13)
.L_13:
        /*0020*/ 	.word	0x00000000
        /*0024*/ 	.short	0x0004
        /*0026*/ 	.short	0x0018
        /*0028*/ 	.byte	0x00, 0xf4, 0x21, 0x00


	//----- nvinfo : EIATTR_KPARAM_INFO
	.align		4
.L_14:
        /*002c*/ 	.byte	0x04, 0x17
        /*002e*/ 	.short	(.L_16 - .L_15)
.L_15:
        /*0030*/ 	.word	0x00000000
        /*0034*/ 	.short	0x0003
        /*0036*/ 	.short	0x0014
        /*0038*/ 	.byte	0x00, 0xf0, 0x11, 0x00


	//----- nvinfo : EIATTR_KPARAM_INFO
	.align		4
.L_16:
        /*003c*/ 	.byte	0x04, 0x17
        /*003e*/ 	.short	(.L_18 - .L_17)
.L_17:
        /*0040*/ 	.word	0x00000000
        /*0044*/ 	.short	0x0002
        /*0046*/ 	.short	0x0010
        /*0048*/ 	.byte	0x00, 0xf0, 0x11, 0x00


	//----- nvinfo : EIATTR_KPARAM_INFO
	.align		4
.L_18:
        /*004c*/ 	.byte	0x04, 0x17
        /*004e*/ 	.short	(.L_20 - .L_19)
.L_19:
        /*0050*/ 	.word	0x00000000
        /*0054*/ 	.short	0x0001
        /*0056*/ 	.short	0x0008
        /*0058*/ 	.byte	0x00, 0xf4, 0x21, 0x00


	//----- nvinfo : EIATTR_KPARAM_INFO
	.align		4
.L_20:
        /*005c*/ 	.byte	0x04, 0x17
        /*005e*/ 	.short	(.L_22 - .L_21)
.L_21:
        /*0060*/ 	.word	0x00000000
        /*0064*/ 	.short	0x0000
        /*0066*/ 	.short	0x0000
        /*0068*/ 	.byte	0x00, 0xf4, 0x21, 0x00


	//----- nvinfo : EIATTR_MAXREG_COUNT
	.align		4
.L_22:
        /*006c*/ 	.byte	0x03, 0x1b
        /*006e*/ 	.short	0x00ff


	//----- nvinfo : EIATTR_EXIT_INSTR_OFFSETS
	.align		4
        /*0070*/ 	.byte	0x04, 0x1c
        /*0072*/ 	.short	(.L_24 - .L_23)


	//   ....[0]....
.L_23:
        /*0074*/ 	.word	0x00000590


	//   ....[1]....
        /*0078*/ 	.word	0x00000610


	//----- nvinfo : EIATTR_REQNTID
	.align		4
.L_24:
        /*007c*/ 	.byte	0x04, 0x10
        /*007e*/ 	.short	(.L_26 - .L_25)
.L_25:
        /*0080*/ 	.word	0x00000080
        /*0084*/ 	.word	0x00000001
        /*0088*/ 	.word	0x00000001
.L_26:


//--------------------- .nv.callgraph             --------------------------
	.section	.nv.callgraph,"",@"SHT_CUDA_CALLGRAPH"
	.align	4
	.sectionentsize	8
	.align		4
        /*0000*/ 	.word	0x00000000
	.align		4
        /*0004*/ 	.word	0xffffffff
	.align		4
        /*0008*/ 	.word	0x00000000
	.align		4
        /*000c*/ 	.word	0xfffffffe
	.align		4
        /*0010*/ 	.word	0x00000000
	.align		4
        /*0014*/ 	.word	0xfffffffd
	.align		4
        /*0018*/ 	.word	0x00000000
	.align		4
        /*001c*/ 	.word	0xfffffffc


//--------------------- .nv.rel.action            --------------------------
	.section	.nv.rel.action,"",@"SHT_CUDA_RELOCINFO"
	.align	8
	.sectionentsize	8
        /*0000*/ 	.byte	0x73, 0x00, 0x00, 0x00, 0x00, 0x00, 0x00, 0x00, 0x00, 0x00, 0x00, 0x11, 0x25, 0x00, 0x05, 0x36


//--------------------- .nv.constant4             --------------------------
	.section	.nv.constant4,"a",@progbits
	.align	8
	.align		8
.nv.constant4:
        /*0000*/ 	.dword	_$_str


//--------------------- .nv.constant0.triton_poi_fused__to_copy_add_mean_pow_rsqrt_12 --------------------------
	.section	.nv.constant0.triton_poi_fused__to_copy_add_mean_pow_rsqrt_12,"a",@progbits
	.sectionflags	@""
	.align	4
.nv.constant0.triton_poi_fused__to_copy_add_mean_pow_rsqrt_12:
	.zero		384


//--------------------- .text.triton_poi_fused__to_copy_add_mean_pow_rsqrt_12 --------------------------
	.section	.text.triton_poi_fused__to_copy_add_mean_pow_rsqrt_12,"ax",@progbits
	.sectionflags	@"SHF_BARRIERS=1"
	.sectioninfo	@"SHI_REGISTERS=27"
	.align	128
        .global         triton_poi_fused__to_copy_add_mean_pow_rsqrt_12
        .type           triton_poi_fused__to_copy_add_mean_pow_rsqrt_12,@function
        .size           triton_poi_fused__to_copy_add_mean_pow_rsqrt_12,(.L_x_1 - triton_poi_fused__to_copy_add_mean_pow_rsqrt_12)
        .other          triton_poi_fused__to_copy_add_mean_pow_rsqrt_12,@"STO_CUDA_ENTRY STV_DEFAULT"
triton_poi_fused__to_copy_add_mean_pow_rsqrt_12:
.text.triton_poi_fused__to_copy_add_mean_pow_rsqrt_12:
[----:B------:R-:W-:Y:S02]  /*0000*/  IMAD.MOV.U32 R1, RZ, RZ, c[0x0][0x28] ;  /* 0x00000a00ff017624 */ /* 0x000fe400078e00ff */
[----:B------:R-:W0:Y:S01]  /*0010*/  S2R R0, SR_CTAID.Y ;  /* 0x0000000000007919 */ /* 0x000e220000002600 */
[----:B------:R-:W-:Y:S01]  /*0020*/  IMAD.MOV.U32 R12, RZ, RZ, 0x4 ;  /* 0x00000004ff0c7424 */ /* 0x000fe200078e00ff */
[----:B------:R-:W-:Y:S01]  /*0030*/  CS2R R8, SRZ ;  /* 0x0000000000087805 */ /* 0x000fe2000001ff00 */
[----:B------:R-:W-:Y:S01]  /*0040*/  CS2R R10, SRZ ;  /* 0x00000000000a7805 */ /* 0x000fe2000001ff00 */
[----:B------:R-:W1:Y:S01]  /*0050*/  S2R R14, SR_TID.X ;  /* 0x00000000000e7919 */ /* 0x000e620000002100 */
[----:B------:R-:W-:-:S03]  /*0060*/  ULDC.64 UR4, c[0x0][0x118] ;  /* 0x0000460000047ab9 */ /* 0x000fc60000000a00 */
[----:B------:R-:W2:Y:S01]  /*0070*/  S2R R2, SR_CTAID.X ;  /* 0x0000000000027919 */ /* 0x000ea20000002500 */
[----:B0-----:R-:W-:Y:S02]  /*0080*/  IMAD.SHL.U32 R0, R0, 0x20, RZ ;  /* 0x0000002000007824 */ /* 0x001fe400078e00ff */
[----:B-1----:R-:W-:Y:S01]  /*0090*/  IMAD.SHL.U32 R13, R14, 0x4, RZ ;  /* 0x000000040e0d7824 */ /* 0x002fe200078e00ff */
[----:B------:R-:W-:Y:S01]  /*00a0*/  SHF.R.U32.HI R3, RZ, 0x3, R14 ;  /* 0x00000003ff037819 */ /* 0x000fe2000001160e */
[----:B--2---:R-:W-:-:S03]  /*00b0*/  IMAD.SHL.U32 R2, R2, 0x20, RZ ;  /* 0x0000002002027824 */ /* 0x004fc600078e00ff */
[----:B------:R-:W-:Y:S02]  /*00c0*/  LOP3.LUT R4, R0, 0x1c, R13, 0xf8, !PT ;  /* 0x0000001c00047812 */ /* 0x000fe400078ef80d */
[----:B------:R-:W-:Y:S02]  /*00d0*/  SGXT.U32 R3, R3, 0x4 ;  /* 0x000000040303781a */ /* 0x000fe40000000000 */
[C---:B------:R-:W-:Y:S01]  /*00e0*/  ISETP.GE.AND P0, PT, R4.reuse, 0x18, PT ;  /* 0x000000180400780c */ /* 0x040fe20003f06270 */
[----:B------:R-:W-:Y:S01]  /*00f0*/  IMAD.HI R6, R4, 0x2aaaaaab, RZ ;  /* 0x2aaaaaab04067827 */ /* 0x000fe200078e02ff */
[----:B------:R-:W-:-:S04]  /*0100*/  LOP3.LUT R5, R3, R2, RZ, 0xfc, !PT ;  /* 0x0000000203057212 */ /* 0x000fc800078efcff */
[----:B------:R-:W-:Y:S02]  /*0110*/  SHF.R.U32.HI R7, RZ, 0x1, R6 ;  /* 0x00000001ff077819 */ /* 0x000fe40000011606 */
[----:B------:R-:W-:Y:S02]  /*0120*/  ISETP.LT.AND P1, PT, R5, 0x100, !P0 ;  /* 0x000001000500780c */ /* 0x000fe40004721270 */
[----:B------:R-:W-:-:S05]  /*0130*/  LEA.HI R7, R6, R7, RZ, 0x1 ;  /* 0x0000000706077211 */ /* 0x000fca00078f08ff */
[----:B------:R-:W-:Y:S01]  /*0140*/  IMAD R7, R7, 0xbf4, R4 ;  /* 0x00000bf407077824 */ /* 0x000fe200078e0204 */
[----:B------:R-:W-:-:S03]  /*0150*/  LOP3.LUT R4, R2, 0x10, R3, 0xfe, !PT ;  /* 0x0000001002047812 */ /* 0x000fc600078efe03 */
[--C-:B------:R-:W-:Y:S01]  /*0160*/  IMAD R17, R5, 0xc, R7.reuse ;  /* 0x0000000c05117824 */ /* 0x100fe200078e0207 */
[C---:B------:R-:W-:Y:S01]  /*0170*/  ISETP.LT.AND P0, PT, R4.reuse, 0x100, !P0 ;  /* 0x000001000400780c */ /* 0x040fe20004701270 */
[----:B------:R-:W-:Y:S02]  /*0180*/  IMAD R19, R4, 0xc, R7 ;  /* 0x0000000c04137824 */ /* 0x000fe400078e0207 */
[-C--:B------:R-:W-:Y:S01]  /*0190*/  IMAD.WIDE R16, R17, R12.reuse, c[0x0][0x160] ;  /* 0x0000580011107625 */ /* 0x080fe200078e020c */
[----:B------:R-:W-:Y:S01]  /*01a0*/  CS2R R4, SRZ ;  /* 0x0000000000047805 */ /* 0x000fe2000001ff00 */
[----:B------:R-:W-:Y:S02]  /*01b0*/  CS2R R6, SRZ ;  /* 0x0000000000067805 */ /* 0x000fe4000001ff00 */
[----:B------:R-:W-:Y:S01]  /*01c0*/  IMAD.WIDE R18, R19, R12, c[0x0][0x160] ;  /* 0x0000580013127625 */ /* 0x000fe200078e020c */
[----:B------:R0:W2:Y:S05]  /*01d0*/  @P1 LDG.E.EL.128 R8, [R16.64] ;  /* 0x0000000410081981 */ /* 0x0000aa000c2e1d00 */
[----:B------:R1:W3:Y:S01]  /*01e0*/  @P0 LDG.E.EL.128 R4, [R18.64] ;  /* 0x0000000412040981 */ /* 0x0002e2000c2e1d00 */
[----:B------:R-:W-:-:S02]  /*01f0*/  IMAD.MOV.U32 R21, RZ, RZ, 0x3c800000 ;  /* 0x3c800000ff157424 */ /* 0x000fc400078e00ff */
[----:B0-----:R-:W-:Y:S01]  /*0200*/  IMAD.SHL.U32 R17, R14, 0x80, RZ ;  /* 0x000000800e117824 */ /* 0x001fe200078e00ff */
[----:B------:R-:W-:-:S04]  /*0210*/  SHF.R.U32.HI R14, RZ, 0x1, R14 ;  /* 0x00000001ff0e7819 */ /* 0x000fc8000001160e */
[----:B------:R-:W-:-:S04]  /*0220*/  LOP3.LUT R20, R17, 0x380, RZ, 0xc0, !PT ;  /* 0x0000038011147812 */ /* 0x000fc800078ec0ff */
[C---:B-1----:R-:W-:Y:S02]  /*0230*/  LOP3.LUT R18, R20.reuse, R3, RZ, 0xfc, !PT ;  /* 0x0000000314127212 */ /* 0x042fe400078efcff */
[C---:B------:R-:W-:Y:S02]  /*0240*/  LOP3.LUT R22, R20.reuse, 0x20, RZ, 0xfc, !PT ;  /* 0x0000002014167812 */ /* 0x040fe400078efcff */
[----:B------:R-:W-:Y:S01]  /*0250*/  LOP3.LUT R24, R20, 0x60, RZ, 0xfc, !PT ;  /* 0x0000006014187812 */ /* 0x000fe200078efcff */
[----:B------:R-:W-:-:S05]  /*0260*/  IMAD.SHL.U32 R19, R18, 0x4, RZ ;  /* 0x0000000412137824 */ /* 0x000fca00078e00ff */
[-C--:B------:R-:W-:Y:S02]  /*0270*/  LEA.HI R22, R22, R19.reuse, RZ, 0x1d ;  /* 0x0000001316167211 */ /* 0x080fe400078fe8ff */
[----:B------:R-:W-:Y:S01]  /*0280*/  LEA.HI R24, R24, R19, RZ, 0x1d ;  /* 0x0000001318187211 */ /* 0x000fe200078fe8ff */
[-C--:B--2---:R-:W-:Y:S01]  /*0290*/  FFMA R8, R8, R21.reuse, 9.9999999747524270788e-07 ;  /* 0x358637bd08087423 */ /* 0x084fe20000000015 */
[-C--:B------:R-:W-:Y:S01]  /*02a0*/  FFMA R9, R9, R21.reuse, 9.9999999747524270788e-07 ;  /* 0x358637bd09097423 */ /* 0x080fe20000000015 */
[-C--:B------:R-:W-:Y:S01]  /*02b0*/  FFMA R10, R10, R21.reuse, 9.9999999747524270788e-07 ;  /* 0x358637bd0a0a7423 */ /* 0x080fe20000000015 */
[-C--:B------:R-:W-:Y:S01]  /*02c0*/  FFMA R11, R11, R21.reuse, 9.9999999747524270788e-07 ;  /* 0x358637bd0b0b7423 */ /* 0x080fe20000000015 */
[-C--:B---3--:R-:W-:Y:S02]  /*02d0*/  FFMA R4, R4, R21.reuse, 9.9999999747524270788e-07 ;  /* 0x358637bd04047423 */ /* 0x088fe40000000015 */
[----:B------:R-:W0:Y:S01]  /*02e0*/  MUFU.RSQ R8, R8 ;  /* 0x0000000800087308 */ /* 0x000e220000001400 */
[-C--:B------:R-:W-:Y:S01]  /*02f0*/  FFMA R5, R5, R21.reuse, 9.9999999747524270788e-07 ;  /* 0x358637bd05057423 */ /* 0x080fe20000000015 */
[-C--:B------:R-:W-:Y:S01]  /*0300*/  FFMA R6, R6, R21.reuse, 9.9999999747524270788e-07 ;  /* 0x358637bd06067423 */ /* 0x080fe20000000015 */
[----:B------:R-:W-:-:S05]  /*0310*/  FFMA R7, R7, R21, 9.9999999747524270788e-07 ;  /* 0x358637bd07077423 */ /* 0x000fca0000000015 */
[----:B------:R-:W1:Y:S08]  /*0320*/  MUFU.RSQ R9, R9 ;  /* 0x0000000900097308 */ /* 0x000e700000001400 */
[----:B------:R-:W2:Y:S08]  /*0330*/  MUFU.RSQ R10, R10 ;  /* 0x0000000a000a7308 */ /* 0x000eb00000001400 */
[----:B------:R-:W3:Y:S08]  /*0340*/  MUFU.RSQ R11, R11 ;  /* 0x0000000b000b7308 */ /* 0x000ef00000001400 */
[----:B------:R4:W5:Y:S08]  /*0350*/  MUFU.RSQ R15, R4 ;  /* 0x00000004000f7308 */ /* 0x0009700000001400 */
[----:B------:R0:W2:Y:S01]  /*0360*/  MUFU.RSQ R16, R5 ;  /* 0x0000000500107308 */ /* 0x0000a20000001400 */
[----:B----4-:R-:W-:-:S02]  /*0370*/  LOP3.LUT R4, R20, 0x40, RZ, 0xfc, !PT ;  /* 0x0000004014047812 */ /* 0x010fc400078efcff */
[-C--:B------:R-:W-:Y:S02]  /*0380*/  LEA.HI R20, R20, R19.reuse, RZ, 0x1d ;  /* 0x0000001314147211 */ /* 0x080fe400078fe8ff */
[----:B------:R-:W-:-:S03]  /*0390*/  LEA.HI R21, R4, R19, RZ, 0x1d ;  /* 0x0000001304157211 */ /* 0x000fc600078fe8ff */
[----:B------:R-:W4:Y:S01]  /*03a0*/  MUFU.RSQ R17, R6 ;  /* 0x0000000600117308 */ /* 0x000f220000001400 */
[----:B0-----:R0:W-:Y:S01]  /*03b0*/  STS [R20], R8 ;  /* 0x0000000814007388 */ /* 0x0011e20000000800 */
[----:B------:R-:W-:Y:S02]  /*03c0*/  LOP3.LUT R5, R14, 0x3c, RZ, 0xc0, !PT ;  /* 0x0000003c0e057812 */ /* 0x000fe400078ec0ff */
[----:B------:R-:W-:Y:S01]  /*03d0*/  LOP3.LUT R14, R13, 0x1fc, RZ, 0xc0, !PT ;  /* 0x000001fc0d0e7812 */ /* 0x000fe200078ec0ff */
[----:B-1----:R1:W-:Y:S01]  /*03e0*/  STS [R22+0x80], R9 ;  /* 0x0000800916007388 */ /* 0x0023e20000000800 */
[----:B------:R-:W-:Y:S02]  /*03f0*/  LOP3.LUT R13, R2, 0x1c, R13, 0xf8, !PT ;  /* 0x0000001c020d7812 */ /* 0x000fe400078ef80d */
[----:B------:R-:W1:Y:S01]  /*0400*/  MUFU.RSQ R18, R7 ;  /* 0x0000000700127308 */ /* 0x000e620000001400 */
[----:B--2---:R-:W-:Y:S01]  /*0410*/  STS [R21+0x100], R10 ;  /* 0x0001000a15007388 */ /* 0x004fe20000000800 */
[----:B------:R-:W-:Y:S01]  /*0420*/  IMAD R19, R14, 0x4, R5 ;  /* 0x000000040e137824 */ /* 0x000fe200078e0205 */
[----:B------:R-:W-:-:S02]  /*0430*/  ISETP.GE.AND P0, PT, R13, 0x100, PT ;  /* 0x000001000d00780c */ /* 0x000fc40003f06270 */
[----:B---3--:R-:W-:Y:S01]  /*0440*/  STS [R24+0x180], R11 ;  /* 0x0001800b18007388 */ /* 0x008fe20000000800 */
[----:B------:R-:W-:Y:S02]  /*0450*/  LOP3.LUT R2, R3, R0, RZ, 0xfc, !PT ;  /* 0x0000000003027212 */ /* 0x000fe400078efcff */
[----:B------:R-:W-:Y:S01]  /*0460*/  LOP3.LUT R0, R0, 0x10, R3, 0xfe, !PT ;  /* 0x0000001000007812 */ /* 0x000fe200078efe03 */
[----:B-----5:R-:W-:Y:S01]  /*0470*/  STS [R20+0x40], R15 ;  /* 0x0000400f14007388 */ /* 0x020fe20000000800 */
[C---:B------:R-:W-:Y:S01]  /*0480*/  ISETP.LT.AND P1, PT, R2.reuse, 0x18, !P0 ;  /* 0x000000180200780c */ /* 0x040fe20004721270 */
[----:B------:R-:W-:Y:S01]  /*0490*/  IMAD R3, R2, 0x100, R13 ;  /* 0x0000010002037824 */ /* 0x000fe200078e020d */
[----:B------:R-:W-:Y:S01]  /*04a0*/  ISETP.LT.AND P0, PT, R0, 0x18, !P0 ;  /* 0x000000180000780c */ /* 0x000fe20004701270 */
[----:B------:R-:W-:Y:S01]  /*04b0*/  STS [R22+0xc0], R16 ;  /* 0x0000c01016007388 */ /* 0x000fe20000000800 */
[----:B0-----:R-:W-:Y:S01]  /*04c0*/  LOP3.LUT R8, R14, 0x200, RZ, 0xfc, !PT ;  /* 0x000002000e087812 */ /* 0x001fe200078efcff */
[----:B------:R-:W-:-:S02]  /*04d0*/  IMAD.WIDE R2, R3, R12, c[0x0][0x168] ;  /* 0x00005a0003027625 */ /* 0x000fc400078e020c */
[----:B----4-:R-:W-:Y:S01]  /*04e0*/  STS [R21+0x140], R17 ;  /* 0x0001401115007388 */ /* 0x010fe20000000800 */
[----:B------:R-:W-:-:S03]  /*04f0*/  SHF.R.U32.HI R8, RZ, 0x3, R8 ;  /* 0x00000003ff087819 */ /* 0x000fc60000011608 */
[----:B-1----:R-:W-:Y:S01]  /*0500*/  STS [R24+0x1c0], R18 ;  /* 0x0001c01218007388 */ /* 0x002fe20000000800 */
[----:B------:R-:W-:-:S03]  /*0510*/  LOP3.LUT R9, R8, 0x7c, RZ, 0xc0, !PT ;  /* 0x0000007c08097812 */ /* 0x000fc600078ec0ff */
[----:B------:R-:W-:Y:S02]  /*0520*/  BAR.SYNC.DEFER_BLOCKING 0x0 ;  /* 0x0000000000007b1d */ /* 0x000fe40000010000 */
[----:B------:R-:W-:-:S04]  /*0530*/  IMAD R9, R14, 0x4, R9 ;  /* 0x000000040e097824 */ /* 0x000fc800078e0209 */
[----:B------:R-:W-:Y:S04]  /*0540*/  LDS R4, [R19] ;  /* 0x0000000013047984 */ /* 0x000fe80000000800 */
[----:B------:R-:W-:Y:S04]  /*0550*/  LDS R5, [R19+0x4] ;  /* 0x0000040013057984 */ /* 0x000fe80000000800 */
[----:B------:R-:W-:Y:S04]  /*0560*/  LDS R6, [R19+0x8] ;  /* 0x0000080013067984 */ /* 0x000fe80000000800 */
[----:B------:R-:W0:Y:S04]  /*0570*/  LDS R7, [R19+0xc] ;  /* 0x00000c0013077984 */ /* 0x000e280000000800 */
[----:B0-----:R0:W-:Y:S01]  /*0580*/  @P1 STG.E.128 [R2.64], R4 ;  /* 0x0000000402001986 */ /* 0x0011e2000c101d04 */
[----:B------:R-:W-:Y:S05]  /*0590*/  @!P0 EXIT ;  /* 0x000000000000894d */ /* 0x000fea0003800000 */
[----:B0-----:R-:W-:Y:S01]  /*05a0*/  LDS R4, [R9+0x800] ;  /* 0x0008000009047984 */ /* 0x001fe20000000800 */
[----:B------:R-:W-:-:S03]  /*05b0*/  IMAD R13, R0, 0x100, R13 ;  /* 0x00000100000d7824 */ /* 0x000fc600078e020d */
[----:B------:R-:W-:Y:S01]  /*05c0*/  LDS R5, [R9+0x804] ;  /* 0x0008040009057984 */ /* 0x000fe20000000800 */
[----:B------:R-:W-:-:S03]  /*05d0*/  IMAD.WIDE R12, R13, R12, c[0x0][0x168] ;  /* 0x00005a000d0c7625 */ /* 0x000fc600078e020c */
[----:B------:R-:W-:Y:S04]  /*05e0*/  LDS R6, [R9+0x808] ;  /* 0x0008080009067984 */ /* 0x000fe80000000800 */
[----:B------:R-:W0:Y:S04]  /*05f0*/  LDS R7, [R9+0x80c] ;  /* 0x00080c0009077984 */ /* 0x000e280000000800 */
[----:B0-----:R-:W-:Y:S01]  /*0600*/  STG.E.128 [R12.64], R4 ;  /* 0x000000040c007986 */ /* 0x001fe2000c101d04 */
[----:B------:R-:W-:Y:S05]  /*0610*/  EXIT ;  /* 0x000000000000794d */ /* 0x000fea0003800000 */
.L_x_0:
[----:B------:R-:W-:-:S00]  /*0620*/  BRA `(.L_x_0) ;  /* 0xfffffff000007947 */ /* 0x000fc0000383ffff */
[----:B------:R-:W-:-:S00]  /*0630*/  NOP ;  /* 0x0000000000007918 */ /* 0x000fc00000000000 */
        /* <DEDUP_REMOVED lines=12> */
.L_x_1:


//--------------------- .nv.global.init           --------------------------
	.section	.nv.global.init,"aw",@progbits
.nv.global.init:
	.type		_$_str,@object
	.size		_$_str,(.L_0 - _$_str)
_$_str:
        /*0000*/ 	.byte	0x5f, 0x5f, 0x43, 0x55, 0x44, 0x41, 0x5f, 0x46, 0x54, 0x5a, 0x00
.L_0:


//--------------------- .nv.shared.triton_poi_fused__to_copy_add_mean_pow_rsqrt_12 --------------------------
	.section	.nv.shared.triton_poi_fused__to_copy_add_mean_pow_rsqrt_12,"aw",@nobits
	.sectionflags	@""
	.align	16
